	.headerflags	@"EF_CUDA_TEXMODE_UNIFIED EF_CUDA_64BIT_ADDRESS EF_CUDA_ACCELERATORS EF_CUDA_SM90 EF_CUDA_VIRTUAL_SM(EF_CUDA_SM90)"
	.elftype	@"ET_EXEC"


//--------------------- .nv.info                  --------------------------
	.section	.nv.info,"",@"SHT_CUDA_INFO"
	.align	4


	//----- nvinfo : EIATTR_REGCOUNT
	.align		4
        /*0000*/ 	.byte	0x04, 0x2f
        /*0002*/ 	.short	(.L_1 - .L_0)
	.align		4
.L_0:
        /*0004*/ 	.word	index@(triton_poi_fused_max_sub_0)
        /*0008*/ 	.word	0x0000000e


	//----- nvinfo : EIATTR_MIN_STACK_SIZE
	.align		4
.L_1:
        /*000c*/ 	.byte	0x04, 0x12
        /*000e*/ 	.short	(.L_3 - .L_2)
	.align		4
.L_2:
        /*0010*/ 	.word	index@(triton_poi_fused_max_sub_0)
        /*0014*/ 	.word	0x00000000


	//----- nvinfo : EIATTR_FRAME_SIZE
	.align		4
.L_3:
        /*0018*/ 	.byte	0x04, 0x11
        /*001a*/ 	.short	(.L_5 - .L_4)
	.align		4
.L_4:
        /*001c*/ 	.word	index@(triton_poi_fused_max_sub_0)
        /*0020*/ 	.word	0x00000000


	//----- nvinfo : EIATTR_MIN_STACK_SIZE
	.align		4
.L_5:
        /*0024*/ 	.byte	0x04, 0x12
        /*0026*/ 	.short	(.L_7 - .L_6)
	.align		4
.L_6:
        /*0028*/ 	.word	index@(triton_poi_fused_max_sub_0)
        /*002c*/ 	.word	0x00000000
.L_7:


//--------------------- .nv.info.triton_poi_fused_max_sub_0 --------------------------
	.section	.nv.info.triton_poi_fused_max_sub_0,"",@"SHT_CUDA_INFO"
	.sectionflags	@""
	.align	4


	//----- nvinfo : EIATTR_CUDA_API_VERSION
	.align		4
        /*0000*/ 	.byte	0x04, 0x37
        /*0002*/ 	.short	(.L_9 - .L_8)
.L_8:
        /*0004*/ 	.word	0x0000007c


	//----- nvinfo : EIATTR_KPARAM_INFO
	.align		4
.L_9:
        /*0008*/ 	.byte	0x04, 0x17
        /*000a*/ 	.short	(.L_11 - .L_10)
.L_10:
        /*000c*/ 	.word	0x00000000
        /*0010*/ 	.short	0x0002
        /*0012*/ 	.short	0x0010
        /*0014*/ 	.byte	0x00, 0xf0, 0x11, 0x00


	//----- nvinfo : EIATTR_KPARAM_INFO
	.align		4
.L_11:
        /*0018*/ 	.byte	0x04, 0x17
        /*001a*/ 	.short	(.L_13 - .L_12)
.L_12:
        /*001c*/ 	.word	0x00000000
        /*0020*/ 	.short	0x0001
        /*0022*/ 	.short	0x0008
        /*0024*/ 	.byte	0x00, 0xf4, 0x21, 0x00


	//----- nvinfo : EIATTR_KPARAM_INFO
	.align		4
.L_13:
        /*0028*/ 	.byte	0x04, 0x17
        /*002a*/ 	.short	(.L_15 - .L_14)
.L_14:
        /*002c*/ 	.word	0x00000000
        /*0030*/ 	.short	0x0000
        /*0032*/ 	.short	0x0000
        /*0034*/ 	.byte	0x00, 0xf4, 0x21, 0x00


	//----- nvinfo : EIATTR_SPARSE_MMA_MASK
	.align		4
.L_15:
        /*0038*/ 	.byte	0x03, 0x50
        /*003a*/ 	.short	0x0000


	//----- nvinfo : EIATTR_MAXREG_COUNT
	.align		4
        /*003c*/ 	.byte	0x03, 0x1b
        /*003e*/ 	.short	0x00ff


	//----- nvinfo : EIATTR_EXIT_INSTR_OFFSETS
	.align		4
        /*0040*/ 	.byte	0x04, 0x1c
        /*0042*/ 	.short	(.L_17 - .L_16)


	//   ....[0]....
.L_16:
        /*0044*/ 	.word	0x00000230


	//   ....[1]....
        /*0048*/ 	.word	0x00000250


	//----- nvinfo : EIATTR_REQNTID
	.align		4
.L_17:
        /*004c*/ 	.byte	0x04, 0x10
        /*004e*/ 	.short	(.L_19 - .L_18)
.L_18:
        /*0050*/ 	.word	0x00000080
        /*0054*/ 	.word	0x00000001
        /*0058*/ 	.word	0x00000001


	//----- nvinfo : EIATTR_CBANK_PARAM_SIZE
	.align		4
.L_19:
        /*005c*/ 	.byte	0x03, 0x19
        /*005e*/ 	.short	0x0014


	//----- nvinfo : EIATTR_PARAM_CBANK
	.align		4
        /*0060*/ 	.byte	0x04, 0x0a
        /*0062*/ 	.short	(.L_21 - .L_20)
	.align		4
.L_20:
        /*0064*/ 	.word	index@(.nv.constant0.triton_poi_fused_max_sub_0)
        /*0068*/ 	.short	0x0210
        /*006a*/ 	.short	0x0014


	//----- nvinfo : EIATTR_SW_WAR
	.align		4
.L_21:
        /*006c*/ 	.byte	0x04, 0x36
        /*006e*/ 	.short	(.L_23 - .L_22)
.L_22:
        /*0070*/ 	.word	0x00000008
.L_23:


//--------------------- .nv.callgraph             --------------------------
	.section	.nv.callgraph,"",@"SHT_CUDA_CALLGRAPH"
	.align	4
	.sectionentsize	8
	.align		4
        /*0000*/ 	.word	0x00000000
	.align		4
        /*0004*/ 	.word	0xffffffff
	.align		4
        /*0008*/ 	.word	0x00000000
	.align		4
        /*000c*/ 	.word	0xfffffffe
	.align		4
        /*0010*/ 	.word	0x00000000
	.align		4
        /*0014*/ 	.word	0xfffffffd
	.align		4
        /*0018*/ 	.word	0x00000000
	.align		4
        /*001c*/ 	.word	0xfffffffc


//--------------------- .text.triton_poi_fused_max_sub_0 --------------------------
	.section	.text.triton_poi_fused_max_sub_0,"ax",@progbits
	.align	128
        .global         triton_poi_fused_max_sub_0
        .type           triton_poi_fused_max_sub_0,@function
        .size           triton_poi_fused_max_sub_0,(.L_x_1 - triton_poi_fused_max_sub_0)
        .other          triton_poi_fused_max_sub_0,@"STO_CUDA_ENTRY STV_DEFAULT"
triton_poi_fused_max_sub_0:
.text.triton_poi_fused_max_sub_0:
[----:B------:R-:W0:Y:S02]  /*0000*/  LDC R1, c[0x0][0x28] ;  /* 0x00000a00ff017b82 */ /* 0x000e240000000800 */
[----:B------:R-:W1:Y:S01]  /*0010*/  S2R R0, SR_TID.X ;  /* 0x0000000000007919 */ /* 0x000e620000002100 */
[----:B------:R-:W2:Y:S01]  /*0020*/  LDC.64 R2, c[0x0][0x210] ;  /* 0x00008400ff027b82 */ /* 0x000ea20000000a00 */
[----:B------:R-:W-:Y:S01]  /*0030*/  CS2R R10, SRZ ;  /* 0x00000000000a7805 */ /* 0x000fe2000001ff00 */
[----:B------:R-:W-:Y:S01]  /*0040*/  ULDC.64 UR4, c[0x0][0x208] ;  /* 0x0000820000047ab9 */ /* 0x000fe20000000a00 */
[----:B------:R-:W3:Y:S01]  /*0050*/  S2R R9, SR_CTAID.X ;  /* 0x0000000000097919 */ /* 0x000ee20000002500 */
[----:B------:R-:W-:Y:S01]  /*0060*/  IMAD.MOV.U32 R6, RZ, RZ, RZ ;  /* 0x000000ffff067224 */ /* 0x000fe200078e00ff */
[----:B-1----:R-:W-:Y:S02]  /*0070*/  LOP3.LUT R0, R0, 0x7f, RZ, 0xc0, !PT ;  /* 0x0000007f00007812 */ /* 0x002fe400078ec0ff */
[----:B---3--:R-:W-:-:S03]  /*0080*/  SHF.R.S32.HI R4, RZ, 0x18, R9 ;  /* 0x00000018ff047819 */ /* 0x008fc60000011409 */
[----:B------:R-:W-:Y:S01]  /*0090*/  IMAD R9, R9, 0x80, R0 ;  /* 0x0000008009097824 */ /* 0x000fe200078e0200 */
[----:B------:R-:W-:-:S04]  /*00a0*/  SGXT R0, R4, 0x1 ;  /* 0x000000010400781a */ /* 0x000fc80000000200 */
[----:B------:R-:W-:Y:S02]  /*00b0*/  ISETP.GE.AND P0, PT, R9, 0x100, PT ;  /* 0x000001000900780c */ /* 0x000fe40003f06270 */
[----:B------:R-:W-:-:S04]  /*00c0*/  LEA.HI R0, R0, R9, RZ, 0x2 ;  /* 0x0000000900007211 */ /* 0x000fc800078f10ff */
[----:B------:R-:W-:-:S05]  /*00d0*/  LOP3.LUT R5, R0, 0xfffffffc, RZ, 0xc0, !PT ;  /* 0xfffffffc00057812 */ /* 0x000fca00078ec0ff */
[----:B--2---:R-:W-:-:S05]  /*00e0*/  IMAD.WIDE R4, R5, 0x4, R2 ;  /* 0x0000000405047825 */ /* 0x004fca00078e0202 */
[----:B------:R-:W2:Y:S01]  /*00f0*/  @!P0 LDG.E.EL R11, desc[UR4][R4.64] ;  /* 0x00000004040b8981 */ /* 0x000ea2000c2e1900 */
[----:B------:R-:W-:-:S03]  /*0100*/  IMAD.MOV.U32 R8, RZ, RZ, RZ ;  /* 0x000000ffff087224 */ /* 0x000fc600078e00ff */
[----:B------:R-:W3:Y:S04]  /*0110*/  @!P0 LDG.E.EL R6, desc[UR4][R4.64+0x4] ;  /* 0x0000040404068981 */ /* 0x000ee8000c2e1900 */
[----:B------:R-:W4:Y:S04]  /*0120*/  @!P0 LDG.E.EL R8, desc[UR4][R4.64+0x8] ;  /* 0x0000080404088981 */ /* 0x000f28000c2e1900 */
[----:B------:R-:W5:Y:S01]  /*0130*/  @!P0 LDG.E.EL R10, desc[UR4][R4.64+0xc] ;  /* 0x00000c04040a8981 */ /* 0x000f62000c2e1900 */
[----:B------:R-:W-:Y:S02]  /*0140*/  IMAD.MOV.U32 R0, RZ, RZ, RZ ;  /* 0x000000ffff007224 */ /* 0x000fe400078e00ff */
[----:B------:R-:W-:-:S05]  /*0150*/  IMAD.WIDE R2, R9, 0x4, R2 ;  /* 0x0000000409027825 */ /* 0x000fca00078e0202 */
[----:B------:R1:W5:Y:S01]  /*0160*/  @!P0 LDG.E R0, desc[UR4][R2.64] ;  /* 0x0000000402008981 */ /* 0x000362000c1e1900 */
[C---:B--2---:R-:W-:Y:S02]  /*0170*/  FSETP.NAN.AND P2, PT, R11.reuse, R11, PT ;  /* 0x0000000b0b00720b */ /* 0x044fe40003f48000 */
[----:B---3--:R-:W-:-:S11]  /*0180*/  FSETP.GT.AND P1, PT, R11, R6, PT ;  /* 0x000000060b00720b */ /* 0x008fd60003f24000 */
[----:B------:R-:W-:Y:S02]  /*0190*/  @!P2 FSEL R11, R11, R6, P1 ;  /* 0x000000060b0ba208 */ /* 0x000fe40000800000 */
[----:B------:R-:W1:Y:S02]  /*01a0*/  LDC.64 R6, c[0x0][0x218] ;  /* 0x00008600ff067b82 */ /* 0x000e640000000a00 */
[C---:B----4-:R-:W-:Y:S02]  /*01b0*/  FSETP.GT.AND P1, PT, R11.reuse, R8, PT ;  /* 0x000000080b00720b */ /* 0x050fe40003f24000 */
[----:B------:R-:W-:-:S11]  /*01c0*/  FSETP.NAN.AND P2, PT, R11, R11, PT ;  /* 0x0000000b0b00720b */ /* 0x000fd60003f48000 */
[----:B------:R-:W-:-:S04]  /*01d0*/  @!P1 FSEL R11, R11, R8, P2 ;  /* 0x000000080b0b9208 */ /* 0x000fc80001000000 */
[C---:B-----5:R-:W-:Y:S02]  /*01e0*/  FSETP.GT.AND P1, PT, R11.reuse, R10, PT ;  /* 0x0000000a0b00720b */ /* 0x060fe40003f24000 */
[----:B------:R-:W-:Y:S01]  /*01f0*/  FSETP.NAN.AND P2, PT, R11, R11, PT ;  /* 0x0000000b0b00720b */ /* 0x000fe20003f48000 */
[----:B-1----:R-:W-:-:S10]  /*0200*/  IMAD.WIDE R2, R9, 0x4, R6 ;  /* 0x0000000409027825 */ /* 0x002fd400078e0206 */
[----:B------:R-:W-:-:S05]  /*0210*/  @!P1 FSEL R11, R11, R10, P2 ;  /* 0x0000000a0b0b9208 */ /* 0x000fca0001000000 */
[----:B------:R-:W-:Y:S01]  /*0220*/  FADD R11, -R11, R0 ;  /* 0x000000000b0b7221 */ /* 0x000fe20000000100 */
[----:B------:R-:W-:Y:S06]  /*0230*/  @P0 EXIT ;  /* 0x000000000000094d */ /* 0x000fec0003800000 */
[----:B------:R-:W-:Y:S01]  /*0240*/  STG.E desc[UR4][R2.64], R11 ;  /* 0x0000000b02007986 */ /* 0x000fe2000c101904 */
[----:B------:R-:W-:Y:S05]  /*0250*/  EXIT ;  /* 0x000000000000794d */ /* 0x000fea0003800000 */
.L_x_0:
[----:B------:R-:W-:-:S00]  /*0260*/  BRA `(.L_x_0) ;  /* 0xfffffffc00fc7947 */ /* 0x000fc0000383ffff */
[----:B------:R-:W-:-:S00]  /*0270*/  NOP ;  /* 0x0000000000007918 */ /* 0x000fc00000000000 */
        /* <DEDUP_REMOVED lines=8> */
.L_x_1:


//--------------------- .nv.constant0.triton_poi_fused_max_sub_0 --------------------------
	.section	.nv.constant0.triton_poi_fused_max_sub_0,"a",@progbits
	.sectionflags	@""
	.align	4
.nv.constant0.triton_poi_fused_max_sub_0:
	.zero		548
